//
// Generated by NVIDIA NVVM Compiler
//
// Compiler Build ID: CL-36424714
// Cuda compilation tools, release 13.0, V13.0.88
// Based on NVVM 20.0.0
//

.version 9.0
.target sm_100
.address_size 64

	// .globl	_Z15MatruxMulKernelPfS_S_i

.visible .entry _Z15MatruxMulKernelPfS_S_i(
	.param .u64 .ptr .align 1 _Z15MatruxMulKernelPfS_S_i_param_0,
	.param .u64 .ptr .align 1 _Z15MatruxMulKernelPfS_S_i_param_1,
	.param .u64 .ptr .align 1 _Z15MatruxMulKernelPfS_S_i_param_2,
	.param .u32 _Z15MatruxMulKernelPfS_S_i_param_3
)
{
	.reg .pred 	%p<10>;
	.reg .b32 	%r<40>;
	.reg .b32 	%f<67>;
	.reg .b64 	%rd<67>;

	ld.param.u64 	%rd14, [_Z15MatruxMulKernelPfS_S_i_param_0];
	ld.param.u64 	%rd15, [_Z15MatruxMulKernelPfS_S_i_param_1];
	ld.param.u32 	%r18, [_Z15MatruxMulKernelPfS_S_i_param_3];
	cvta.to.global.u64 	%rd1, %rd15;
	cvta.to.global.u64 	%rd2, %rd14;
	mov.u32 	%r19, %ctaid.y;
	mov.u32 	%r20, %ntid.y;
	mov.u32 	%r21, %tid.y;
	mad.lo.s32 	%r1, %r19, %r20, %r21;
	mov.u32 	%r22, %ctaid.x;
	mov.u32 	%r23, %ntid.x;
	mov.u32 	%r24, %tid.x;
	mad.lo.s32 	%r2, %r22, %r23, %r24;
	max.s32 	%r25, %r1, %r2;
	setp.ge.s32 	%p1, %r25, %r18;
	@%p1 bra 	$L__BB0_13;
	mul.lo.s32 	%r3, %r18, %r1;
	and.b32  	%r4, %r18, 7;
	setp.lt.u32 	%p2, %r18, 8;
	mov.f32 	%f66, 0f00000000;
	mov.b32 	%r38, 0;
	@%p2 bra 	$L__BB0_4;
	and.b32  	%r38, %r18, 2147483640;
	neg.s32 	%r36, %r38;
	mul.wide.s32 	%rd16, %r18, 4;
	add.s64 	%rd3, %rd1, %rd16;
	shl.b32 	%r7, %r18, 3;
	mul.wide.s32 	%rd17, %r18, 8;
	add.s64 	%rd4, %rd1, %rd17;
	mul.wide.s32 	%rd18, %r18, 12;
	add.s64 	%rd5, %rd1, %rd18;
	mul.wide.s32 	%rd19, %r18, 16;
	add.s64 	%rd6, %rd1, %rd19;
	mul.wide.s32 	%rd20, %r18, 20;
	add.s64 	%rd7, %rd1, %rd20;
	mul.wide.s32 	%rd21, %r18, 24;
	add.s64 	%rd8, %rd1, %rd21;
	mul.wide.s32 	%rd22, %r18, 28;
	add.s64 	%rd9, %rd1, %rd22;
	mul.wide.u32 	%rd23, %r3, 4;
	add.s64 	%rd24, %rd23, %rd2;
	add.s64 	%rd66, %rd24, 16;
	mov.f32 	%f66, 0f00000000;
	mov.u32 	%r35, %r2;
$L__BB0_3:
	.pragma "nounroll";
	mul.wide.s32 	%rd25, %r35, 4;
	add.s64 	%rd26, %rd3, %rd25;
	add.s64 	%rd27, %rd4, %rd25;
	add.s64 	%rd28, %rd5, %rd25;
	add.s64 	%rd29, %rd6, %rd25;
	add.s64 	%rd30, %rd7, %rd25;
	add.s64 	%rd31, %rd8, %rd25;
	add.s64 	%rd32, %rd9, %rd25;
	add.s64 	%rd33, %rd1, %rd25;
	ld.global.f32 	%f16, [%rd66+-16];
	ld.global.f32 	%f17, [%rd33];
	fma.rn.f32 	%f18, %f16, %f17, %f66;
	ld.global.f32 	%f19, [%rd66+-12];
	ld.global.f32 	%f20, [%rd26];
	fma.rn.f32 	%f21, %f19, %f20, %f18;
	ld.global.f32 	%f22, [%rd66+-8];
	ld.global.f32 	%f23, [%rd27];
	fma.rn.f32 	%f24, %f22, %f23, %f21;
	ld.global.f32 	%f25, [%rd66+-4];
	ld.global.f32 	%f26, [%rd28];
	fma.rn.f32 	%f27, %f25, %f26, %f24;
	ld.global.f32 	%f28, [%rd66];
	ld.global.f32 	%f29, [%rd29];
	fma.rn.f32 	%f30, %f28, %f29, %f27;
	ld.global.f32 	%f31, [%rd66+4];
	ld.global.f32 	%f32, [%rd30];
	fma.rn.f32 	%f33, %f31, %f32, %f30;
	ld.global.f32 	%f34, [%rd66+8];
	ld.global.f32 	%f35, [%rd31];
	fma.rn.f32 	%f36, %f34, %f35, %f33;
	ld.global.f32 	%f37, [%rd66+12];
	ld.global.f32 	%f38, [%rd32];
	fma.rn.f32 	%f66, %f37, %f38, %f36;
	add.s32 	%r36, %r36, 8;
	add.s32 	%r35, %r35, %r7;
	add.s64 	%rd66, %rd66, 32;
	setp.ne.s32 	%p3, %r36, 0;
	@%p3 bra 	$L__BB0_3;
$L__BB0_4:
	setp.eq.s32 	%p4, %r4, 0;
	@%p4 bra 	$L__BB0_12;
	and.b32  	%r13, %r18, 3;
	setp.lt.u32 	%p5, %r4, 4;
	@%p5 bra 	$L__BB0_7;
	add.s32 	%r27, %r38, %r3;
	mul.wide.u32 	%rd34, %r27, 4;
	add.s64 	%rd35, %rd2, %rd34;
	ld.global.f32 	%f40, [%rd35];
	mad.lo.s32 	%r28, %r38, %r18, %r2;
	mul.wide.s32 	%rd36, %r28, 4;
	add.s64 	%rd37, %rd1, %rd36;
	ld.global.f32 	%f41, [%rd37];
	fma.rn.f32 	%f42, %f40, %f41, %f66;
	cvt.u64.u32 	%rd38, %r3;
	cvt.u64.u32 	%rd39, %r38;
	add.s64 	%rd40, %rd39, %rd38;
	shl.b64 	%rd41, %rd40, 2;
	add.s64 	%rd42, %rd2, %rd41;
	ld.global.f32 	%f43, [%rd42+4];
	mul.wide.s32 	%rd43, %r18, 4;
	add.s64 	%rd44, %rd37, %rd43;
	ld.global.f32 	%f44, [%rd44];
	fma.rn.f32 	%f45, %f43, %f44, %f42;
	ld.global.f32 	%f46, [%rd42+8];
	add.s64 	%rd45, %rd44, %rd43;
	ld.global.f32 	%f47, [%rd45];
	fma.rn.f32 	%f48, %f46, %f47, %f45;
	ld.global.f32 	%f49, [%rd42+12];
	add.s64 	%rd46, %rd45, %rd43;
	ld.global.f32 	%f50, [%rd46];
	fma.rn.f32 	%f66, %f49, %f50, %f48;
	add.s32 	%r38, %r38, 4;
$L__BB0_7:
	setp.eq.s32 	%p6, %r13, 0;
	@%p6 bra 	$L__BB0_12;
	setp.eq.s32 	%p7, %r13, 1;
	@%p7 bra 	$L__BB0_10;
	add.s32 	%r29, %r38, %r3;
	mul.wide.u32 	%rd47, %r29, 4;
	add.s64 	%rd48, %rd2, %rd47;
	ld.global.f32 	%f52, [%rd48];
	mad.lo.s32 	%r30, %r38, %r18, %r2;
	mul.wide.s32 	%rd49, %r30, 4;
	add.s64 	%rd50, %rd1, %rd49;
	ld.global.f32 	%f53, [%rd50];
	fma.rn.f32 	%f54, %f52, %f53, %f66;
	cvt.u64.u32 	%rd51, %r3;
	cvt.u64.u32 	%rd52, %r38;
	add.s64 	%rd53, %rd52, %rd51;
	shl.b64 	%rd54, %rd53, 2;
	add.s64 	%rd55, %rd2, %rd54;
	ld.global.f32 	%f55, [%rd55+4];
	mul.wide.s32 	%rd56, %r18, 4;
	add.s64 	%rd57, %rd50, %rd56;
	ld.global.f32 	%f56, [%rd57];
	fma.rn.f32 	%f66, %f55, %f56, %f54;
	add.s32 	%r38, %r38, 2;
$L__BB0_10:
	and.b32  	%r31, %r18, 1;
	setp.eq.b32 	%p8, %r31, 1;
	not.pred 	%p9, %p8;
	@%p9 bra 	$L__BB0_12;
	add.s32 	%r32, %r38, %r3;
	mul.wide.u32 	%rd58, %r32, 4;
	add.s64 	%rd59, %rd2, %rd58;
	ld.global.f32 	%f57, [%rd59];
	mad.lo.s32 	%r33, %r38, %r18, %r2;
	mul.wide.s32 	%rd60, %r33, 4;
	add.s64 	%rd61, %rd1, %rd60;
	ld.global.f32 	%f58, [%rd61];
	fma.rn.f32 	%f66, %f57, %f58, %f66;
$L__BB0_12:
	ld.param.u64 	%rd65, [_Z15MatruxMulKernelPfS_S_i_param_2];
	add.s32 	%r34, %r3, %r2;
	cvta.to.global.u64 	%rd62, %rd65;
	mul.wide.s32 	%rd63, %r34, 4;
	add.s64 	%rd64, %rd62, %rd63;
	st.global.f32 	[%rd64], %f66;
$L__BB0_13:
	ret;

}


// ===== COMPILED SASS (sm_100) =====

	.target	sm_100

	.elftype	@"ET_EXEC"


//--------------------- .note.nv.tkinfo           --------------------------
	.section	.note.nv.tkinfo,"",@"SHT_NOTE"
	.sectionflags	@"SHF_NOTE_NV_TKINFO"
	.tkinfo
        /*0018*/ 	.word	0x00000002
        /*0030*/ 	.string	""
        /*0030*/ 	.string	"ptxas"
        /*0030*/ 	.string	"Cuda compilation tools, release 13.0, V13.0.88"
        /*0030*/ 	.string	"Build cuda_13.0.r13.0/compiler.36424714_0"
        /*0030*/ 	.string	"-arch sm_100 -m 64 "



//--------------------- .note.nv.cuinfo           --------------------------
	.section	.note.nv.cuinfo,"",@"SHT_NOTE"
	.sectionflags	@"SHF_NOTE_NV_CUINFO"
        /*0018*/ 	.short	0x0002
        /*001a*/ 	.short	0x0064
        /*001c*/ 	.short	0x0082
	.zero		2


//--------------------- .nv.info                  --------------------------
	.section	.nv.info,"",@"SHT_CUDA_INFO"
	.align	4


	//----- nvinfo : EIATTR_REGCOUNT
	.align		4
        /*0000*/ 	.byte	0x04, 0x2f
        /*0002*/ 	.short	(.L_1 - .L_0)
	.align		4
.L_0:
        /*0004*/ 	.word	index@(_Z15MatruxMulKernelPfS_S_i)
        /*0008*/ 	.word	0x0000001e


	//----- nvinfo : EIATTR_FRAME_SIZE
	.align		4
.L_1:
        /*000c*/ 	.byte	0x04, 0x11
        /*000e*/ 	.short	(.L_3 - .L_2)
	.align		4
.L_2:
        /*0010*/ 	.word	index@(_Z15MatruxMulKernelPfS_S_i)
        /*0014*/ 	.word	0x00000000


	//----- nvinfo : EIATTR_MIN_STACK_SIZE
	.align		4
.L_3:
        /*0018*/ 	.byte	0x04, 0x12
        /*001a*/ 	.short	(.L_5 - .L_4)
	.align		4
.L_4:
        /*001c*/ 	.word	index@(_Z15MatruxMulKernelPfS_S_i)
        /*0020*/ 	.word	0x00000000
.L_5:


//--------------------- .nv.compat                --------------------------
	.section	.nv.compat,"",@"SHT_CUDA_COMPAT_INFO"
	.align	4
        /*0000*/ 	.byte	0x02, 0x09, 0x00, 0x00, 0x02, 0x02, 0x01, 0x00, 0x02, 0x05, 0x05, 0x00, 0x03, 0x07, 0x01, 0x01
        /*0010*/ 	.byte	0x02, 0x03, 0x00, 0x00, 0x02, 0x06, 0x01, 0x00, 0x04, 0x0b, 0x08, 0x00, 0x09, 0x00, 0x00, 0x00
        /*0020*/ 	.byte	0x00, 0x00, 0x00, 0x00


//--------------------- .nv.info._Z15MatruxMulKernelPfS_S_i --------------------------
	.section	.nv.info._Z15MatruxMulKernelPfS_S_i,"",@"SHT_CUDA_INFO"
	.sectionflags	@""
	.align	4


	//----- nvinfo : EIATTR_CUDA_API_VERSION
	.align		4
        /*0000*/ 	.byte	0x04, 0x37
        /*0002*/ 	.short	(.L_7 - .L_6)
.L_6:
        /*0004*/ 	.word	0x00000082


	//----- nvinfo : EIATTR_KPARAM_INFO
	.align		4
.L_7:
        /*0008*/ 	.byte	0x04, 0x17
        /*000a*/ 	.short	(.L_9 - .L_8)
.L_8:
        /*000c*/ 	.word	0x00000000
        /*0010*/ 	.short	0x0003
        /*0012*/ 	.short	0x0018
        /*0014*/ 	.byte	0x00, 0xf0, 0x11, 0x00


	//----- nvinfo : EIATTR_KPARAM_INFO
	.align		4
.L_9:
        /*0018*/ 	.byte	0x04, 0x17
        /*001a*/ 	.short	(.L_11 - .L_10)
.L_10:
        /*001c*/ 	.word	0x00000000
        /*0020*/ 	.short	0x0002
        /*0022*/ 	.short	0x0010
        /*0024*/ 	.byte	0x00, 0xf5, 0x21, 0x00


	//----- nvinfo : EIATTR_KPARAM_INFO
	.align		4
.L_11:
        /*0028*/ 	.byte	0x04, 0x17
        /*002a*/ 	.short	(.L_13 - .L_12)
.L_12:
        /*002c*/ 	.word	0x00000000
        /*0030*/ 	.short	0x0001
        /*0032*/ 	.short	0x0008
        /*0034*/ 	.byte	0x00, 0xf5, 0x21, 0x00


	//----- nvinfo : EIATTR_KPARAM_INFO
	.align		4
.L_13:
        /*0038*/ 	.byte	0x04, 0x17
        /*003a*/ 	.short	(.L_15 - .L_14)
.L_14:
        /*003c*/ 	.word	0x00000000
        /*0040*/ 	.short	0x0000
        /*0042*/ 	.short	0x0000
        /*0044*/ 	.byte	0x00, 0xf5, 0x21, 0x00


	//----- nvinfo : EIATTR_SPARSE_MMA_MASK
	.align		4
.L_15:
        /*0048*/ 	.byte	0x03, 0x50
        /*004a*/ 	.short	0x0000


	//----- nvinfo : EIATTR_MAXREG_COUNT
	.align		4
        /*004c*/ 	.byte	0x03, 0x1b
        /*004e*/ 	.short	0x00ff


	//----- nvinfo : EIATTR_MERCURY_ISA_VERSION
	.align		4
        /*0050*/ 	.byte	0x03, 0x5f
        /*0052*/ 	.short	0x0101


	//----- nvinfo : EIATTR_VRC_CTA_INIT_COUNT
	.align		4
        /*0054*/ 	.byte	0x02, 0x4a
	.zero		1
	.zero		1


	//----- nvinfo : EIATTR_EXIT_INSTR_OFFSETS
	.align		4
        /*0058*/ 	.byte	0x04, 0x1c
        /*005a*/ 	.short	(.L_17 - .L_16)


	//   ....[0]....
.L_16:
        /*005c*/ 	.word	0x000000c0


	//   ....[1]....
        /*0060*/ 	.word	0x00000a90


	//----- nvinfo : EIATTR_CBANK_PARAM_SIZE
	.align		4
.L_17:
        /*0064*/ 	.byte	0x03, 0x19
        /*0066*/ 	.short	0x001c


	//----- nvinfo : EIATTR_PARAM_CBANK
	.align		4
        /*0068*/ 	.byte	0x04, 0x0a
        /*006a*/ 	.short	(.L_19 - .L_18)
	.align		4
.L_18:
        /*006c*/ 	.word	index@(.nv.constant0._Z15MatruxMulKernelPfS_S_i)
        /*0070*/ 	.short	0x0380
        /*0072*/ 	.short	0x001c


	//----- nvinfo : EIATTR_SW_WAR
	.align		4
.L_19:
        /*0074*/ 	.byte	0x04, 0x36
        /*0076*/ 	.short	(.L_21 - .L_20)
.L_20:
        /*0078*/ 	.word	0x00000008
.L_21:


//--------------------- .nv.callgraph             --------------------------
	.section	.nv.callgraph,"",@"SHT_CUDA_CALLGRAPH"
	.align	4
	.sectionentsize	8
	.align		4
        /*0000*/ 	.word	0x00000000
	.align		4
        /*0004*/ 	.word	0xffffffff
	.align		4
        /*0008*/ 	.word	0x00000000
	.align		4
        /*000c*/ 	.word	0xfffffffe
	.align		4
        /*0010*/ 	.word	0x00000000
	.align		4
        /*0014*/ 	.word	0xfffffffd
	.align		4
        /*0018*/ 	.word	0x00000000
	.align		4
        /*001c*/ 	.word	0xfffffffc


//--------------------- .text._Z15MatruxMulKernelPfS_S_i --------------------------
	.section	.text._Z15MatruxMulKernelPfS_S_i,"ax",@progbits
	.align	128
        .global         _Z15MatruxMulKernelPfS_S_i
        .type           _Z15MatruxMulKernelPfS_S_i,@function
        .size           _Z15MatruxMulKernelPfS_S_i,(.L_x_5 - _Z15MatruxMulKernelPfS_S_i)
        .other          _Z15MatruxMulKernelPfS_S_i,@"STO_CUDA_ENTRY STV_DEFAULT"
_Z15MatruxMulKernelPfS_S_i:
.text._Z15MatruxMulKernelPfS_S_i:
[----:B------:R-:W-:Y:S01]  /*0000*/  LDC R1, c[0x0][0x37c] ;  /* 0x0000df00ff017b82 */ /* 0x000fe20000000800 */
[----:B------:R-:W0:Y:S07]  /*0010*/  S2R R0, SR_TID.Y ;  /* 0x0000000000007919 */ /* 0x000e2e0000002200 */
[----:B------:R-:W0:Y:S01]  /*0020*/  S2UR UR4, SR_CTAID.Y ;  /* 0x00000000000479c3 */ /* 0x000e220000002600 */
[----:B------:R-:W1:Y:S01]  /*0030*/  LDCU UR20, c[0x0][0x398] ;  /* 0x00007300ff1477ac */ /* 0x000e620008000800 */
[----:B------:R-:W2:Y:S06]  /*0040*/  S2R R3, SR_TID.X ;  /* 0x0000000000037919 */ /* 0x000eac0000002100 */
[----:B------:R-:W0:Y:S08]  /*0050*/  LDC R13, c[0x0][0x364] ;  /* 0x0000d900ff0d7b82 */ /* 0x000e300000000800 */
[----:B------:R-:W2:Y:S08]  /*0060*/  S2UR UR5, SR_CTAID.X ;  /* 0x00000000000579c3 */ /* 0x000eb00000002500 */
[----:B------:R-:W2:Y:S01]  /*0070*/  LDC R2, c[0x0][0x360] ;  /* 0x0000d800ff027b82 */ /* 0x000ea20000000800 */
[----:B0-----:R-:W-:-:S02]  /*0080*/  IMAD R13, R13, UR4, R0 ;  /* 0x000000040d0d7c24 */ /* 0x001fc4000f8e0200 */
[----:B--2---:R-:W-:-:S05]  /*0090*/  IMAD R0, R2, UR5, R3 ;  /* 0x0000000502007c24 */ /* 0x004fca000f8e0203 */
[----:B------:R-:W-:-:S04]  /*00a0*/  VIMNMX R2, PT, PT, R13, R0, !PT ;  /* 0x000000000d027248 */ /* 0x000fc80007fe0100 */
[----:B-1----:R-:W-:-:S13]  /*00b0*/  ISETP.GE.AND P0, PT, R2, UR20, PT ;  /* 0x0000001402007c0c */ /* 0x002fda000bf06270 */
[----:B------:R-:W-:Y:S05]  /*00c0*/  @P0 EXIT ;  /* 0x000000000000094d */ /* 0x000fea0003800000 */
[----:B------:R-:W-:Y:S01]  /*00d0*/  UISETP.GE.U32.AND UP0, UPT, UR20, 0x8, UPT ;  /* 0x000000081400788c */ /* 0x000fe2000bf06070 */
[----:B------:R-:W-:Y:S02]  /*00e0*/  HFMA2 R12, -RZ, RZ, 0, 0 ;  /* 0x00000000ff0c7431 */ /* 0x000fe400000001ff */
[----:B------:R-:W-:Y:S01]  /*00f0*/  IMAD R13, R13, UR20, RZ ;  /* 0x000000140d0d7c24 */ /* 0x000fe2000f8e02ff */
[----:B------:R-:W-:Y:S01]  /*0100*/  UMOV UR4, URZ ;  /* 0x000000ff00047c82 */ /* 0x000fe20008000000 */
[----:B------:R-:W0:Y:S04]  /*0110*/  LDCU.64 UR18, c[0x0][0x358] ;  /* 0x00006b00ff1277ac */ /* 0x000e280008000a00 */
[----:B------:R-:W-:Y:S05]  /*0120*/  BRA.U !UP0, `(.L_x_0) ;  /* 0x0000000508047547 */ /* 0x000fea000b800000 */
[----:B------:R-:W1:Y:S01]  /*0130*/  LDCU.128 UR24, c[0x0][0x380] ;  /* 0x00007000ff1877ac */ /* 0x000e620008000c00 */
[----:B------:R-:W-:Y:S02]  /*0140*/  MOV R12, RZ ;  /* 0x000000ff000c7202 */ /* 0x000fe40000000f00 */
[----:B------:R-:W-:Y:S01]  /*0150*/  MOV R14, R0 ;  /* 0x00000000000e7202 */ /* 0x000fe20000000f00 */
[----:B------:R-:W-:-:S04]  /*0160*/  ULOP3.LUT UR4, UR20, 0x7ffffff8, URZ, 0xc0, !UPT ;  /* 0x7ffffff814047892 */ /* 0x000fc8000f8ec0ff */
[----:B------:R-:W-:Y:S01]  /*0170*/  UIADD3 UR5, UPT, UPT, -UR4, URZ, URZ ;  /* 0x000000ff04057290 */ /* 0x000fe2000fffe1ff */
[----:B-1----:R-:W-:Y:S01]  /*0180*/  MOV R2, UR24 ;  /* 0x0000001800027c02 */ /* 0x002fe20008000f00 */
[----:B------:R-:W-:Y:S01]  /*0190*/  UIMAD.WIDE UR6, UR20, 0x8, UR26 ;  /* 0x00000008140678a5 */ /* 0x000fe2000f8e021a */
[----:B------:R-:W-:Y:S01]  /*01a0*/  MOV R3, UR25 ;  /* 0x0000001900037c02 */ /* 0x000fe20008000f00 */
[----:B------:R-:W-:Y:S02]  /*01b0*/  UIMAD.WIDE UR8, UR20, 0xc, UR26 ;  /* 0x0000000c140878a5 */ /* 0x000fe4000f8e021a */
[----:B------:R-:W-:Y:S01]  /*01c0*/  UIMAD.WIDE UR10, UR20, 0x10, UR26 ;  /* 0x00000010140a78a5 */ /* 0x000fe2000f8e021a */
[----:B------:R-:W-:Y:S01]  /*01d0*/  IMAD.WIDE.U32 R2, R13, 0x4, R2 ;  /* 0x000000040d027825 */ /* 0x000fe200078e0002 */
[----:B------:R-:W-:Y:S02]  /*01e0*/  UIMAD.WIDE UR12, UR20, 0x14, UR26 ;  /* 0x00000014140c78a5 */ /* 0x000fe4000f8e021a */
[----:B------:R-:W-:Y:S01]  /*01f0*/  UIMAD.WIDE UR14, UR20, 0x18, UR26 ;  /* 0x00000018140e78a5 */ /* 0x000fe2000f8e021a */
[----:B------:R-:W-:Y:S01]  /*0200*/  IADD3 R2, P0, PT, R2, 0x10, RZ ;  /* 0x0000001002027810 */ /* 0x000fe20007f1e0ff */
[----:B------:R-:W-:-:S03]  /*0210*/  UIMAD.WIDE UR16, UR20, 0x1c, UR26 ;  /* 0x0000001c141078a5 */ /* 0x000fc6000f8e021a */
[----:B------:R-:W-:-:S09]  /*0220*/  IADD3.X R3, PT, PT, RZ, R3, RZ, P0, !PT ;  /* 0x00000003ff037210 */ /* 0x000fd200007fe4ff */
.L_x_1:
[----:B------:R-:W-:Y:S01]  /*0230*/  UIMAD.WIDE UR22, UR20, 0x4, UR26 ;  /* 0x00000004141678a5 */ /* 0x000fe2000f8e021a */
[----:B------:R-:W-:Y:S02]  /*0240*/  IMAD.MOV.U32 R23, RZ, RZ, 0x4 ;  /* 0x00000004ff177424 */ /* 0x000fe400078e00ff */
[----:B------:R-:W-:Y:S01]  /*0250*/  HFMA2 R11, -RZ, RZ, 0, 2.384185791015625e-07 ;  /* 0x00000004ff0b7431 */ /* 0x000fe200000001ff */
[----:B------:R-:W-:Y:S01]  /*0260*/  MOV R25, 0x4 ;  /* 0x0000000400197802 */ /* 0x000fe20000000f00 */
[----:B0-----:R-:W2:Y:S01]  /*0270*/  LDG.E R21, desc[UR18][R2.64+-0x10] ;  /* 0xfffff01202157981 */ /* 0x001ea2000c1e1900 */
[C---:B------:R-:W-:Y:S01]  /*0280*/  IMAD.WIDE R22, R14.reuse, R23, UR26 ;  /* 0x0000001a0e167e25 */ /* 0x040fe2000f8e0217 */
[----:B------:R-:W-:Y:S02]  /*0290*/  MOV R8, UR22 ;  /* 0x0000001600087c02 */ /* 0x000fe40008000f00 */
[----:B------:R-:W-:Y:S01]  /*02a0*/  MOV R9, UR23 ;  /* 0x0000001700097c02 */ /* 0x000fe20008000f00 */
[----:B------:R-:W3:Y:S02]  /*02b0*/  LDG.E R19, desc[UR18][R2.64+-0xc] ;  /* 0xfffff41202137981 */ /* 0x000ee4000c1e1900 */
[----:B------:R-:W-:-:S02]  /*02c0*/  IMAD.WIDE R8, R14, 0x4, R8 ;  /* 0x000000040e087825 */ /* 0x000fc400078e0208 */
[----:B------:R-:W2:Y:S01]  /*02d0*/  LDG.E R22, desc[UR18][R22.64] ;  /* 0x0000001216167981 */ /* 0x000ea2000c1e1900 */
[----:B------:R-:W-:Y:S01]  /*02e0*/  MOV R5, 0x4 ;  /* 0x0000000400057802 */ /* 0x000fe20000000f00 */
[C---:B------:R-:W-:Y:S02]  /*02f0*/  IMAD.WIDE R24, R14.reuse, R25, UR6 ;  /* 0x000000060e187e25 */ /* 0x040fe4000f8e0219 */
[----:B------:R0:W3:Y:S02]  /*0300*/  LDG.E R20, desc[UR18][R8.64] ;  /* 0x0000001208147981 */ /* 0x0000e4000c1e1900 */
[----:B------:R-:W-:Y:S02]  /*0310*/  IMAD.WIDE R10, R14, R11, UR8 ;  /* 0x000000080e0a7e25 */ /* 0x000fe4000f8e020b */
[----:B------:R-:W4:Y:S04]  /*0320*/  LDG.E R18, desc[UR18][R24.64] ;  /* 0x0000001218127981 */ /* 0x000f28000c1e1900 */
[----:B------:R-:W4:Y:S01]  /*0330*/  LDG.E R17, desc[UR18][R2.64+-0x8] ;  /* 0xfffff81202117981 */ /* 0x000f22000c1e1900 */
[----:B0-----:R-:W-:-:S02]  /*0340*/  HFMA2 R9, -RZ, RZ, 0, 2.384185791015625e-07 ;  /* 0x00000004ff097431 */ /* 0x001fc400000001ff */
[----:B------:R-:W-:Y:S01]  /*0350*/  IMAD.MOV.U32 R7, RZ, RZ, 0x4 ;  /* 0x00000004ff077424 */ /* 0x000fe200078e00ff */
[----:B------:R0:W5:Y:S01]  /*0360*/  LDG.E R16, desc[UR18][R10.64] ;  /* 0x000000120a107981 */ /* 0x000162000c1e1900 */
[----:B------:R-:W-:-:S03]  /*0370*/  IMAD.WIDE R4, R14, R5, UR10 ;  /* 0x0000000a0e047e25 */ /* 0x000fc6000f8e0205 */
[----:B------:R-:W5:Y:S01]  /*0380*/  LDG.E R15, desc[UR18][R2.64+-0x4] ;  /* 0xfffffc12020f7981 */ /* 0x000f62000c1e1900 */
[C---:B------:R-:W-:Y:S01]  /*0390*/  IMAD.WIDE R6, R14.reuse, R7, UR12 ;  /* 0x0000000c0e067e25 */ /* 0x040fe2000f8e0207 */
[----:B------:R-:W-:Y:S02]  /*03a0*/  MOV R27, 0x4 ;  /* 0x00000004001b7802 */ /* 0x000fe40000000f00 */
[----:B------:R1:W5:Y:S01]  /*03b0*/  LDG.E R4, desc[UR18][R4.64] ;  /* 0x0000001204047981 */ /* 0x000362000c1e1900 */
[----:B------:R-:W-:-:S03]  /*03c0*/  IMAD.WIDE R8, R14, R9, UR14 ;  /* 0x0000000e0e087e25 */ /* 0x000fc6000f8e0209 */
[----:B------:R-:W5:Y:S01]  /*03d0*/  LDG.E R23, desc[UR18][R2.64] ;  /* 0x0000001202177981 */ /* 0x000f62000c1e1900 */
[----:B0-----:R-:W-:-:S03]  /*03e0*/  IMAD.WIDE R10, R14, R27, UR16 ;  /* 0x000000100e0a7e25 */ /* 0x001fc6000f8e021b */
[----:B------:R-:W5:Y:S04]  /*03f0*/  LDG.E R7, desc[UR18][R6.64] ;  /* 0x0000001206077981 */ /* 0x000f68000c1e1900 */
[----:B------:R-:W5:Y:S04]  /*0400*/  LDG.E R24, desc[UR18][R2.64+0x4] ;  /* 0x0000041202187981 */ /* 0x000f68000c1e1900 */
[----:B------:R-:W5:Y:S04]  /*0410*/  LDG.E R8, desc[UR18][R8.64] ;  /* 0x0000001208087981 */ /* 0x000f68000c1e1900 */
[----:B------:R-:W5:Y:S04]  /*0420*/  LDG.E R25, desc[UR18][R2.64+0x8] ;  /* 0x0000081202197981 */ /* 0x000f68000c1e1900 */
[----:B------:R-:W5:Y:S04]  /*0430*/  LDG.E R10, desc[UR18][R10.64] ;  /* 0x000000120a0a7981 */ /* 0x000f68000c1e1900 */
[----:B------:R0:W5:Y:S01]  /*0440*/  LDG.E R27, desc[UR18][R2.64+0xc] ;  /* 0x00000c12021b7981 */ /* 0x000162000c1e1900 */
[----:B------:R-:W-:-:S04]  /*0450*/  UIADD3 UR5, UPT, UPT, UR5, 0x8, URZ ;  /* 0x0000000805057890 */ /* 0x000fc8000fffe0ff */
[----:B------:R-:W-:Y:S01]  /*0460*/  UISETP.NE.AND UP0, UPT, UR5, URZ, UPT ;  /* 0x000000ff0500728c */ /* 0x000fe2000bf05270 */
[----:B-1----:R-:W-:Y:S02]  /*0470*/  MOV R5, UR20 ;  /* 0x0000001400057c02 */ /* 0x002fe40008000f00 */
[----:B0-----:R-:W-:Y:S02]  /*0480*/  IADD3 R2, P0, PT, R2, 0x20, RZ ;  /* 0x0000002002027810 */ /* 0x001fe40007f1e0ff */
[----:B------:R-:W-:Y:S02]  /*0490*/  LEA R14, R5, R14, 0x3 ;  /* 0x0000000e050e7211 */ /* 0x000fe400078e18ff */
[----:B------:R-:W-:Y:S01]  /*04a0*/  IADD3.X R3, PT, PT, RZ, R3, RZ, P0, !PT ;  /* 0x00000003ff037210 */ /* 0x000fe200007fe4ff */
[----:B--2---:R-:W-:-:S04]  /*04b0*/  FFMA R22, R21, R22, R12 ;  /* 0x0000001615167223 */ /* 0x004fc8000000000c */
[----:B---3--:R-:W-:-:S04]  /*04c0*/  FFMA R20, R19, R20, R22 ;  /* 0x0000001413147223 */ /* 0x008fc80000000016 */
[----:B----4-:R-:W-:-:S04]  /*04d0*/  FFMA R18, R17, R18, R20 ;  /* 0x0000001211127223 */ /* 0x010fc80000000014 */
[----:B-----5:R-:W-:-:S04]  /*04e0*/  FFMA R16, R15, R16, R18 ;  /* 0x000000100f107223 */ /* 0x020fc80000000012 */
[----:B------:R-:W-:-:S04]  /*04f0*/  FFMA R23, R23, R4, R16 ;  /* 0x0000000417177223 */ /* 0x000fc80000000010 */
[----:B------:R-:W-:-:S04]  /*0500*/  FFMA R24, R24, R7, R23 ;  /* 0x0000000718187223 */ /* 0x000fc80000000017 */
[----:B------:R-:W-:-:S04]  /*0510*/  FFMA R8, R25, R8, R24 ;  /* 0x0000000819087223 */ /* 0x000fc80000000018 */
[----:B------:R-:W-:Y:S01]  /*0520*/  FFMA R12, R27, R10, R8 ;  /* 0x0000000a1b0c7223 */ /* 0x000fe20000000008 */
[----:B------:R-:W-:Y:S06]  /*0530*/  BRA.U UP0, `(.L_x_1) ;  /* 0xfffffffd003c7547 */ /* 0x000fec000b83ffff */
.L_x_0:
[----:B------:R-:W-:-:S04]  /*0540*/  ULOP3.LUT UR6, UR20, 0x7, URZ, 0xc0, !UPT ;  /* 0x0000000714067892 */ /* 0x000fc8000f8ec0ff */
[----:B------:R-:W-:-:S09]  /*0550*/  UISETP.NE.AND UP0, UPT, UR6, URZ, UPT ;  /* 0x000000ff0600728c */ /* 0x000fd2000bf05270 */
[----:B------:R-:W-:Y:S05]  /*0560*/  BRA.U !UP0, `(.L_x_2) ;  /* 0x0000000508387547 */ /* 0x000fea000b800000 */
[----:B------:R-:W-:Y:S02]  /*0570*/  UISETP.GE.U32.AND UP0, UPT, UR6, 0x4, UPT ;  /* 0x000000040600788c */ /* 0x000fe4000bf06070 */
[----:B------:R-:W-:-:S04]  /*0580*/  ULOP3.LUT UR5, UR20, 0x3, URZ, 0xc0, !UPT ;  /* 0x0000000314057892 */ /* 0x000fc8000f8ec0ff */
[----:B------:R-:W-:-:S03]  /*0590*/  UISETP.NE.AND UP1, UPT, UR5, URZ, UPT ;  /* 0x000000ff0500728c */ /* 0x000fc6000bf25270 */
[----:B------:R-:W-:Y:S08]  /*05a0*/  BRA.U !UP0, `(.L_x_3) ;  /* 0x00000001087c7547 */ /* 0x000ff0000b800000 */
[----:B------:R-:W1:Y:S01]  /*05b0*/  LDC.64 R6, c[0x0][0x388] ;  /* 0x0000e200ff067b82 */ /* 0x000e620000000a00 */
[----:B------:R-:W2:Y:S01]  /*05c0*/  LDCU.64 UR6, c[0x0][0x380] ;  /* 0x00007000ff0677ac */ /* 0x000ea20008000a00 */
[----:B------:R-:W-:Y:S01]  /*05d0*/  IMAD.U32 R9, RZ, RZ, UR4 ;  /* 0x00000004ff097e24 */ /* 0x000fe2000f8e00ff */
[C---:B------:R-:W-:Y:S02]  /*05e0*/  IADD3 R3, PT, PT, R13.reuse, UR4, RZ ;  /* 0x000000040d037c10 */ /* 0x040fe4000fffe0ff */
[----:B------:R-:W-:Y:S01]  /*05f0*/  IADD3 R10, P0, PT, R13, UR4, RZ ;  /* 0x000000040d0a7c10 */ /* 0x000fe2000ff1e0ff */
[----:B------:R-:W-:Y:S01]  /*0600*/  IMAD R9, R9, UR20, R0 ;  /* 0x0000001409097c24 */ /* 0x000fe2000f8e0200 */
[----:B------:R-:W-:Y:S01]  /*0610*/  MOV R11, UR20 ;  /* 0x00000014000b7c02 */ /* 0x000fe20008000f00 */
[----:B------:R-:W3:Y:S01]  /*0620*/  LDC.64 R4, c[0x0][0x380] ;  /* 0x0000e000ff047b82 */ /* 0x000ee20000000a00 */
[----:B------:R-:W-:Y:S01]  /*0630*/  MOV R15, UR20 ;  /* 0x00000014000f7c02 */ /* 0x000fe20008000f00 */
[----:B-1----:R-:W-:Y:S01]  /*0640*/  IMAD.WIDE R6, R9, 0x4, R6 ;  /* 0x0000000409067825 */ /* 0x002fe200078e0206 */
[----:B------:R-:W-:-:S05]  /*0650*/  MOV R9, UR20 ;  /* 0x0000001400097c02 */ /* 0x000fca0008000f00 */
[----:B------:R-:W-:Y:S02]  /*0660*/  IMAD.WIDE R8, R9, 0x4, R6 ;  /* 0x0000000409087825 */ /* 0x000fe400078e0206 */
[----:B0-----:R-:W4:Y:S02]  /*0670*/  LDG.E R6, desc[UR18][R6.64] ;  /* 0x0000001206067981 */ /* 0x001f24000c1e1900 */
[----:B---3--:R-:W-:Y:S01]  /*0680*/  IMAD.WIDE.U32 R4, R3, 0x4, R4 ;  /* 0x0000000403047825 */ /* 0x008fe200078e0004 */
[----:B------:R-:W-:Y:S01]  /*0690*/  IADD3.X R3, PT, PT, RZ, RZ, RZ, P0, !PT ;  /* 0x000000ffff037210 */ /* 0x000fe200007fe4ff */
[----:B------:R-:W3:Y:S01]  /*06a0*/  LDG.E R17, desc[UR18][R8.64] ;  /* 0x0000001208117981 */ /* 0x000ee2000c1e1900 */
[----:B--2---:R-:W-:-:S03]  /*06b0*/  LEA R2, P0, R10, UR6, 0x2 ;  /* 0x000000060a027c11 */ /* 0x004fc6000f8010ff */
[----:B------:R-:W4:Y:S01]  /*06c0*/  LDG.E R5, desc[UR18][R4.64] ;  /* 0x0000001204057981 */ /* 0x000f22000c1e1900 */
[----:B------:R-:W-:Y:S01]  /*06d0*/  LEA.HI.X R3, R10, UR7, R3, 0x2, P0 ;  /* 0x000000070a037c11 */ /* 0x000fe200080f1403 */
[----:B------:R-:W-:-:S04]  /*06e0*/  IMAD.WIDE R10, R11, 0x4, R8 ;  /* 0x000000040b0a7825 */ /* 0x000fc800078e0208 */
[----:B------:R-:W3:Y:S01]  /*06f0*/  LDG.E R16, desc[UR18][R2.64+0x4] ;  /* 0x0000041202107981 */ /* 0x000ee2000c1e1900 */
[----:B------:R-:W-:-:S03]  /*0700*/  IMAD.WIDE R14, R15, 0x4, R10 ;  /* 0x000000040f0e7825 */ /* 0x000fc600078e020a */
[----:B------:R-:W2:Y:S04]  /*0710*/  LDG.E R19, desc[UR18][R10.64] ;  /* 0x000000120a137981 */ /* 0x000ea8000c1e1900 */
[----:B------:R-:W2:Y:S04]  /*0720*/  LDG.E R18, desc[UR18][R2.64+0x8] ;  /* 0x0000081202127981 */ /* 0x000ea8000c1e1900 */
[----:B------:R-:W5:Y:S04]  /*0730*/  LDG.E R20, desc[UR18][R2.64+0xc] ;  /* 0x00000c1202147981 */ /* 0x000f68000c1e1900 */
[----:B------:R-:W5:Y:S01]  /*0740*/  LDG.E R14, desc[UR18][R14.64] ;  /* 0x000000120e0e7981 */ /* 0x000f62000c1e1900 */
[----:B------:R-:W-:Y:S01]  /*0750*/  UIADD3 UR4, UPT, UPT, UR4, 0x4, URZ ;  /* 0x0000000404047890 */ /* 0x000fe2000fffe0ff */
[----:B----4-:R-:W-:-:S04]  /*0760*/  FFMA R5, R5, R6, R12 ;  /* 0x0000000605057223 */ /* 0x010fc8000000000c */
[----:B---3--:R-:W-:-:S04]  /*0770*/  FFMA R5, R16, R17, R5 ;  /* 0x0000001110057223 */ /* 0x008fc80000000005 */
[----:B--2---:R-:W-:-:S04]  /*0780*/  FFMA R5, R18, R19, R5 ;  /* 0x0000001312057223 */ /* 0x004fc80000000005 */
[----:B-----5:R-:W-:-:S07]  /*0790*/  FFMA R12, R20, R14, R5 ;  /* 0x0000000e140c7223 */ /* 0x020fce0000000005 */
.L_x_3:
[----:B------:R-:W-:Y:S05]  /*07a0*/  BRA.U !UP1, `(.L_x_2) ;  /* 0x0000000109a87547 */ /* 0x000fea000b800000 */
[----:B------:R-:W-:Y:S01]  /*07b0*/  UISETP.NE.AND UP0, UPT, UR5, 0x1, UPT ;  /* 0x000000010500788c */ /* 0x000fe2000bf05270 */
[----:B------:R-:W-:Y:S01]  /*07c0*/  MOV R7, UR4 ;  /* 0x0000000400077c02 */ /* 0x000fe20008000f00 */
[----:B------:R-:W-:Y:S02]  /*07d0*/  ULOP3.LUT UR5, UR20, 0x1, URZ, 0xc0, !UPT ;  /* 0x0000000114057892 */ /* 0x000fe4000f8ec0ff */
[----:B------:R-:W-:Y:S02]  /*07e0*/  MOV R15, UR20 ;  /* 0x00000014000f7c02 */ /* 0x000fe40008000f00 */
[----:B------:R-:W-:Y:S01]  /*07f0*/  UISETP.NE.U32.AND UP1, UPT, UR5, 0x1, UPT ;  /* 0x000000010500788c */ /* 0x000fe2000bf25070 */
[----:B------:R-:W-:-:S04]  /*0800*/  PLOP3.LUT P1, PT, PT, PT, UP0, 0x80, 0x8 ;  /* 0x000000000008781c */ /* 0x000fc80003f2f008 */
[----:B------:R-:W1:Y:S01]  /*0810*/  @UP0 LDCU.128 UR8, c[0x0][0x380] ;  /* 0x00007000ff0807ac */ /* 0x000e620008000c00 */
[----:B------:R-:W-:Y:S01]  /*0820*/  PLOP3.LUT P0, PT, PT, PT, UP1, 0x80, 0x8 ;  /* 0x000000000008781c */ /* 0x000fe20003f0f018 */
[----:B------:R-:W2:Y:S04]  /*0830*/  @UP0 LDCU.64 UR6, c[0x0][0x380] ;  /* 0x00007000ff0607ac */ /* 0x000ea80008000a00 */
[----:B------:R-:W3:Y:S03]  /*0840*/  @!UP1 LDCU.128 UR12, c[0x0][0x380] ;  /* 0x00007000ff0c97ac */ /* 0x000ee60008000c00 */
[C---:B------:R-:W-:Y:S02]  /*0850*/  @P1 IADD3 R3, PT, PT, R13.reuse, UR4, RZ ;  /* 0x000000040d031c10 */ /* 0x040fe4000fffe0ff */
[----:B------:R-:W-:Y:S01]  /*0860*/  @P1 IADD3 R6, P2, PT, R13, UR4, RZ ;  /* 0x000000040d061c10 */ /* 0x000fe2000ff5e0ff */
[----:B------:R-:W-:Y:S01]  /*0870*/  @UP0 UIADD3 UR4, UPT, UPT, UR4, 0x2, URZ ;  /* 0x0000000204040890 */ /* 0x000fe2000fffe0ff */
[----:B-1----:R-:W-:Y:S01]  /*0880*/  MOV R11, UR9 ;  /* 0x00000009000b7c02 */ /* 0x002fe20008000f00 */
[----:B------:R-:W-:Y:S01]  /*0890*/  IMAD.U32 R10, RZ, RZ, UR8 ;  /* 0x00000008ff0a7e24 */ /* 0x000fe2000f8e00ff */
[----:B------:R-:W-:-:S02]  /*08a0*/  MOV R4, UR10 ;  /* 0x0000000a00047c02 */ /* 0x000fc40008000f00 */
[----:B------:R-:W-:Y:S01]  /*08b0*/  MOV R5, UR11 ;  /* 0x0000000b00057c02 */ /* 0x000fe20008000f00 */
[----:B------:R-:W-:-:S04]  /*08c0*/  @P1 IMAD.WIDE.U32 R10, R3, 0x4, R10 ;  /* 0x00000004030a1825 */ /* 0x000fc800078e000a */
[----:B------:R-:W-:Y:S01]  /*08d0*/  @P1 IMAD R3, R7, UR20, R0 ;  /* 0x0000001407031c24 */ /* 0x000fe2000f8e0200 */
[----:B------:R-:W-:Y:S01]  /*08e0*/  @P1 IADD3.X R7, PT, PT, RZ, RZ, RZ, P2, !PT ;  /* 0x000000ffff071210 */ /* 0x000fe200017fe4ff */
[----:B------:R-:W-:Y:S01]  /*08f0*/  IMAD.U32 R19, RZ, RZ, UR4 ;  /* 0x00000004ff137e24 */ /* 0x000fe2000f8e00ff */
[C---:B--2---:R-:W-:Y:S01]  /*0900*/  @P1 LEA R2, P2, R6.reuse, UR6, 0x2 ;  /* 0x0000000606021c11 */ /* 0x044fe2000f8410ff */
[----:B------:R-:W-:Y:S01]  /*0910*/  @P1 IMAD.WIDE R4, R3, 0x4, R4 ;  /* 0x0000000403041825 */ /* 0x000fe200078e0204 */
[----:B------:R-:W-:Y:S01]  /*0920*/  @!P0 IADD3 R17, PT, PT, R13, UR4, RZ ;  /* 0x000000040d118c10 */ /* 0x000fe2000fffe0ff */
[----:B0-----:R-:W2:Y:S01]  /*0930*/  @P1 LDG.E R11, desc[UR18][R10.64] ;  /* 0x000000120a0b1981 */ /* 0x001ea2000c1e1900 */
[----:B------:R-:W-:Y:S01]  /*0940*/  @P1 LEA.HI.X R3, R6, UR7, R7, 0x2, P2 ;  /* 0x0000000706031c11 */ /* 0x000fe200090f1407 */
[----:B------:R-:W-:Y:S01]  /*0950*/  @!P0 IMAD R19, R19, UR20, R0 ;  /* 0x0000001413138c24 */ /* 0x000fe2000f8e0200 */
[----:B---3--:R-:W-:Y:S01]  /*0960*/  MOV R6, UR12 ;  /* 0x0000000c00067c02 */ /* 0x008fe20008000f00 */
[----:B------:R-:W-:Y:S01]  /*0970*/  @P1 IMAD.WIDE R14, R15, 0x4, R4 ;  /* 0x000000040f0e1825 */ /* 0x000fe200078e0204 */
[----:B------:R-:W-:Y:S01]  /*0980*/  MOV R7, UR13 ;  /* 0x0000000d00077c02 */ /* 0x000fe20008000f00 */
[----:B------:R-:W2:Y:S01]  /*0990*/  @P1 LDG.E R4, desc[UR18][R4.64] ;  /* 0x0000001204041981 */ /* 0x000ea2000c1e1900 */
[----:B------:R-:W-:-:S02]  /*09a0*/  MOV R8, UR14 ;  /* 0x0000000e00087c02 */ /* 0x000fc40008000f00 */
[----:B------:R-:W-:Y:S01]  /*09b0*/  MOV R9, UR15 ;  /* 0x0000000f00097c02 */ /* 0x000fe20008000f00 */
[----:B------:R-:W-:Y:S01]  /*09c0*/  @!P0 IMAD.WIDE.U32 R6, R17, 0x4, R6 ;  /* 0x0000000411068825 */ /* 0x000fe200078e0006 */
[----:B------:R-:W3:Y:S03]  /*09d0*/  @P1 LDG.E R14, desc[UR18][R14.64] ;  /* 0x000000120e0e1981 */ /* 0x000ee6000c1e1900 */
[----:B------:R-:W-:Y:S01]  /*09e0*/  @!P0 IMAD.WIDE R8, R19, 0x4, R8 ;  /* 0x0000000413088825 */ /* 0x000fe200078e0208 */
[----:B------:R-:W3:Y:S04]  /*09f0*/  @P1 LDG.E R2, desc[UR18][R2.64+0x4] ;  /* 0x0000041202021981 */ /* 0x000ee8000c1e1900 */
[----:B------:R-:W4:Y:S04]  /*0a00*/  @!P0 LDG.E R7, desc[UR18][R6.64] ;  /* 0x0000001206078981 */ /* 0x000f28000c1e1900 */
[----:B------:R-:W4:Y:S01]  /*0a10*/  @!P0 LDG.E R8, desc[UR18][R8.64] ;  /* 0x0000001208088981 */ /* 0x000f22000c1e1900 */
[----:B--2---:R-:W-:-:S04]  /*0a20*/  @P1 FFMA R11, R11, R4, R12 ;  /* 0x000000040b0b1223 */ /* 0x004fc8000000000c */
[----:B---3--:R-:W-:-:S04]  /*0a30*/  @P1 FFMA R12, R2, R14, R11 ;  /* 0x0000000e020c1223 */ /* 0x008fc8000000000b */
[----:B----4-:R-:W-:-:S07]  /*0a40*/  @!P0 FFMA R12, R7, R8, R12 ;  /* 0x00000008070c8223 */ /* 0x010fce000000000c */
.L_x_2:
[----:B------:R-:W1:Y:S01]  /*0a50*/  LDC.64 R2, c[0x0][0x390] ;  /* 0x0000e400ff027b82 */ /* 0x000e620000000a00 */
[----:B------:R-:W-:-:S05]  /*0a60*/  IADD3 R13, PT, PT, R0, R13, RZ ;  /* 0x0000000d000d7210 */ /* 0x000fca0007ffe0ff */
[----:B-1----:R-:W-:-:S05]  /*0a70*/  IMAD.WIDE R2, R13, 0x4, R2 ;  /* 0x000000040d027825 */ /* 0x002fca00078e0202 */
[----:B0-----:R-:W-:Y:S01]  /*0a80*/  STG.E desc[UR18][R2.64], R12 ;  /* 0x0000000c02007986 */ /* 0x001fe2000c101912 */
[----:B------:R-:W-:Y:S05]  /*0a90*/  EXIT ;  /* 0x000000000000794d */ /* 0x000fea0003800000 */
.L_x_4:
[----:B------:R-:W-:-:S00]  /*0aa0*/  BRA `(.L_x_4) ;  /* 0xfffffffc00fc7947 */ /* 0x000fc0000383ffff */
[----:B------:R-:W-:-:S00]  /*0ab0*/  NOP ;  /* 0x0000000000007918 */ /* 0x000fc00000000000 */
        /* <DEDUP_REMOVED lines=12> */
.L_x_5:


//--------------------- .nv.shared.reserved.0     --------------------------
	.section	.nv.shared.reserved.0,"aw",@nobits
	.weak		__nv_reservedSMEM_offset_0_alias
	.size		__nv_reservedSMEM_offset_0_alias, 0, 64
	.other		__nv_reservedSMEM_offset_0_alias,@"STO_CUDA_RESERVED_SHARED STV_DEFAULT"
__nv_reservedSMEM_offset_0_alias:
	.zero		0
	.zero		64


//--------------------- .nv.constant0._Z15MatruxMulKernelPfS_S_i --------------------------
	.section	.nv.constant0._Z15MatruxMulKernelPfS_S_i,"a",@progbits
	.sectionflags	@""
	.align	4
.nv.constant0._Z15MatruxMulKernelPfS_S_i:
	.zero		924


//--------------------- SYMBOLS --------------------------

	.type		.nv.reservedSmem.offset0,@object
	.size		.nv.reservedSmem.offset0,0x4
